//
// Generated by NVIDIA NVVM Compiler
//
// Compiler Build ID: CL-36424714
// Cuda compilation tools, release 13.0, V13.0.88
// Based on NVVM 20.0.0
//

.version 9.0
.target sm_100
.address_size 64

	// .globl	_Z4arthiiPiS_S_S_

.visible .entry _Z4arthiiPiS_S_S_(
	.param .u32 _Z4arthiiPiS_S_S__param_0,
	.param .u32 _Z4arthiiPiS_S_S__param_1,
	.param .u64 .ptr .align 1 _Z4arthiiPiS_S_S__param_2,
	.param .u64 .ptr .align 1 _Z4arthiiPiS_S_S__param_3,
	.param .u64 .ptr .align 1 _Z4arthiiPiS_S_S__param_4,
	.param .u64 .ptr .align 1 _Z4arthiiPiS_S_S__param_5
)
{
	.reg .b32 	%r<7>;
	.reg .b64 	%rd<9>;

	ld.param.u32 	%r1, [_Z4arthiiPiS_S_S__param_0];
	ld.param.u32 	%r2, [_Z4arthiiPiS_S_S__param_1];
	ld.param.u64 	%rd1, [_Z4arthiiPiS_S_S__param_2];
	ld.param.u64 	%rd2, [_Z4arthiiPiS_S_S__param_3];
	ld.param.u64 	%rd3, [_Z4arthiiPiS_S_S__param_4];
	ld.param.u64 	%rd4, [_Z4arthiiPiS_S_S__param_5];
	cvta.to.global.u64 	%rd5, %rd4;
	cvta.to.global.u64 	%rd6, %rd3;
	cvta.to.global.u64 	%rd7, %rd2;
	cvta.to.global.u64 	%rd8, %rd1;
	add.s32 	%r3, %r2, %r1;
	st.global.u32 	[%rd8], %r3;
	sub.s32 	%r4, %r1, %r2;
	st.global.u32 	[%rd7], %r4;
	mul.lo.s32 	%r5, %r2, %r1;
	st.global.u32 	[%rd6], %r5;
	div.s32 	%r6, %r1, %r2;
	st.global.u32 	[%rd5], %r6;
	ret;

}


// ===== COMPILED SASS (sm_100) =====

	.target	sm_100

	.elftype	@"ET_EXEC"


//--------------------- .note.nv.tkinfo           --------------------------
	.section	.note.nv.tkinfo,"",@"SHT_NOTE"
	.sectionflags	@"SHF_NOTE_NV_TKINFO"
	.tkinfo
        /*0018*/ 	.word	0x00000002
        /*0030*/ 	.string	""
        /*0030*/ 	.string	"ptxas"
        /*0030*/ 	.string	"Cuda compilation tools, release 13.0, V13.0.88"
        /*0030*/ 	.string	"Build cuda_13.0.r13.0/compiler.36424714_0"
        /*0030*/ 	.string	"-arch sm_100 -m 64 "



//--------------------- .note.nv.cuinfo           --------------------------
	.section	.note.nv.cuinfo,"",@"SHT_NOTE"
	.sectionflags	@"SHF_NOTE_NV_CUINFO"
        /*0018*/ 	.short	0x0002
        /*001a*/ 	.short	0x0064
        /*001c*/ 	.short	0x0082
	.zero		2


//--------------------- .nv.info                  --------------------------
	.section	.nv.info,"",@"SHT_CUDA_INFO"
	.align	4


	//----- nvinfo : EIATTR_REGCOUNT
	.align		4
        /*0000*/ 	.byte	0x04, 0x2f
        /*0002*/ 	.short	(.L_1 - .L_0)
	.align		4
.L_0:
        /*0004*/ 	.word	index@(_Z4arthiiPiS_S_S_)
        /*0008*/ 	.word	0x00000014


	//----- nvinfo : EIATTR_FRAME_SIZE
	.align		4
.L_1:
        /*000c*/ 	.byte	0x04, 0x11
        /*000e*/ 	.short	(.L_3 - .L_2)
	.align		4
.L_2:
        /*0010*/ 	.word	index@(_Z4arthiiPiS_S_S_)
        /*0014*/ 	.word	0x00000000


	//----- nvinfo : EIATTR_MIN_STACK_SIZE
	.align		4
.L_3:
        /*0018*/ 	.byte	0x04, 0x12
        /*001a*/ 	.short	(.L_5 - .L_4)
	.align		4
.L_4:
        /*001c*/ 	.word	index@(_Z4arthiiPiS_S_S_)
        /*0020*/ 	.word	0x00000000
.L_5:


//--------------------- .nv.compat                --------------------------
	.section	.nv.compat,"",@"SHT_CUDA_COMPAT_INFO"
	.align	4
        /*0000*/ 	.byte	0x02, 0x09, 0x00, 0x00, 0x02, 0x02, 0x01, 0x00, 0x02, 0x05, 0x05, 0x00, 0x03, 0x07, 0x01, 0x01
        /*0010*/ 	.byte	0x02, 0x03, 0x00, 0x00, 0x02, 0x06, 0x01, 0x00, 0x04, 0x0b, 0x08, 0x00, 0x09, 0x00, 0x00, 0x00
        /*0020*/ 	.byte	0x00, 0x00, 0x00, 0x00


//--------------------- .nv.info._Z4arthiiPiS_S_S_ --------------------------
	.section	.nv.info._Z4arthiiPiS_S_S_,"",@"SHT_CUDA_INFO"
	.sectionflags	@""
	.align	4


	//----- nvinfo : EIATTR_CUDA_API_VERSION
	.align		4
        /*0000*/ 	.byte	0x04, 0x37
        /*0002*/ 	.short	(.L_7 - .L_6)
.L_6:
        /*0004*/ 	.word	0x00000082


	//----- nvinfo : EIATTR_KPARAM_INFO
	.align		4
.L_7:
        /*0008*/ 	.byte	0x04, 0x17
        /*000a*/ 	.short	(.L_9 - .L_8)
.L_8:
        /*000c*/ 	.word	0x00000000
        /*0010*/ 	.short	0x0005
        /*0012*/ 	.short	0x0020
        /*0014*/ 	.byte	0x00, 0xf5, 0x21, 0x00


	//----- nvinfo : EIATTR_KPARAM_INFO
	.align		4
.L_9:
        /*0018*/ 	.byte	0x04, 0x17
        /*001a*/ 	.short	(.L_11 - .L_10)
.L_10:
        /*001c*/ 	.word	0x00000000
        /*0020*/ 	.short	0x0004
        /*0022*/ 	.short	0x0018
        /*0024*/ 	.byte	0x00, 0xf5, 0x21, 0x00


	//----- nvinfo : EIATTR_KPARAM_INFO
	.align		4
.L_11:
        /*0028*/ 	.byte	0x04, 0x17
        /*002a*/ 	.short	(.L_13 - .L_12)
.L_12:
        /*002c*/ 	.word	0x00000000
        /*0030*/ 	.short	0x0003
        /*0032*/ 	.short	0x0010
        /*0034*/ 	.byte	0x00, 0xf5, 0x21, 0x00


	//----- nvinfo : EIATTR_KPARAM_INFO
	.align		4
.L_13:
        /*0038*/ 	.byte	0x04, 0x17
        /*003a*/ 	.short	(.L_15 - .L_14)
.L_14:
        /*003c*/ 	.word	0x00000000
        /*0040*/ 	.short	0x0002
        /*0042*/ 	.short	0x0008
        /*0044*/ 	.byte	0x00, 0xf5, 0x21, 0x00


	//----- nvinfo : EIATTR_KPARAM_INFO
	.align		4
.L_15:
        /*0048*/ 	.byte	0x04, 0x17
        /*004a*/ 	.short	(.L_17 - .L_16)
.L_16:
        /*004c*/ 	.word	0x00000000
        /*0050*/ 	.short	0x0001
        /*0052*/ 	.short	0x0004
        /*0054*/ 	.byte	0x00, 0xf0, 0x11, 0x00


	//----- nvinfo : EIATTR_KPARAM_INFO
	.align		4
.L_17:
        /*0058*/ 	.byte	0x04, 0x17
        /*005a*/ 	.short	(.L_19 - .L_18)
.L_18:
        /*005c*/ 	.word	0x00000000
        /*0060*/ 	.short	0x0000
        /*0062*/ 	.short	0x0000
        /*0064*/ 	.byte	0x00, 0xf0, 0x11, 0x00


	//----- nvinfo : EIATTR_SPARSE_MMA_MASK
	.align		4
.L_19:
        /*0068*/ 	.byte	0x03, 0x50
        /*006a*/ 	.short	0x0000


	//----- nvinfo : EIATTR_MAXREG_COUNT
	.align		4
        /*006c*/ 	.byte	0x03, 0x1b
        /*006e*/ 	.short	0x00ff


	//----- nvinfo : EIATTR_MERCURY_ISA_VERSION
	.align		4
        /*0070*/ 	.byte	0x03, 0x5f
        /*0072*/ 	.short	0x0101


	//----- nvinfo : EIATTR_VRC_CTA_INIT_COUNT
	.align		4
        /*0074*/ 	.byte	0x02, 0x4a
	.zero		1
	.zero		1


	//----- nvinfo : EIATTR_EXIT_INSTR_OFFSETS
	.align		4
        /*0078*/ 	.byte	0x04, 0x1c
        /*007a*/ 	.short	(.L_21 - .L_20)


	//   ....[0]....
.L_20:
        /*007c*/ 	.word	0x00000250


	//----- nvinfo : EIATTR_CBANK_PARAM_SIZE
	.align		4
.L_21:
        /*0080*/ 	.byte	0x03, 0x19
        /*0082*/ 	.short	0x0028


	//----- nvinfo : EIATTR_PARAM_CBANK
	.align		4
        /*0084*/ 	.byte	0x04, 0x0a
        /*0086*/ 	.short	(.L_23 - .L_22)
	.align		4
.L_22:
        /*0088*/ 	.word	index@(.nv.constant0._Z4arthiiPiS_S_S_)
        /*008c*/ 	.short	0x0380
        /*008e*/ 	.short	0x0028


	//----- nvinfo : EIATTR_SW_WAR
	.align		4
.L_23:
        /*0090*/ 	.byte	0x04, 0x36
        /*0092*/ 	.short	(.L_25 - .L_24)
.L_24:
        /*0094*/ 	.word	0x00000008
.L_25:


//--------------------- .nv.callgraph             --------------------------
	.section	.nv.callgraph,"",@"SHT_CUDA_CALLGRAPH"
	.align	4
	.sectionentsize	8
	.align		4
        /*0000*/ 	.word	0x00000000
	.align		4
        /*0004*/ 	.word	0xffffffff
	.align		4
        /*0008*/ 	.word	0x00000000
	.align		4
        /*000c*/ 	.word	0xfffffffe
	.align		4
        /*0010*/ 	.word	0x00000000
	.align		4
        /*0014*/ 	.word	0xfffffffd
	.align		4
        /*0018*/ 	.word	0x00000000
	.align		4
        /*001c*/ 	.word	0xfffffffc


//--------------------- .text._Z4arthiiPiS_S_S_   --------------------------
	.section	.text._Z4arthiiPiS_S_S_,"ax",@progbits
	.align	128
        .global         _Z4arthiiPiS_S_S_
        .type           _Z4arthiiPiS_S_S_,@function
        .size           _Z4arthiiPiS_S_S_,(.L_x_1 - _Z4arthiiPiS_S_S_)
        .other          _Z4arthiiPiS_S_S_,@"STO_CUDA_ENTRY STV_DEFAULT"
_Z4arthiiPiS_S_S_:
.text._Z4arthiiPiS_S_S_:
[----:B------:R-:W-:Y:S08]  /*0000*/  LDC R1, c[0x0][0x37c] ;  /* 0x0000df00ff017b82 */ /* 0x000ff00000000800 */
[----:B------:R-:W0:Y:S01]  /*0010*/  LDC.64 R2, c[0x0][0x380] ;  /* 0x0000e000ff027b82 */ /* 0x000e220000000a00 */
[----:B------:R-:W1:Y:S07]  /*0020*/  LDCU.64 UR4, c[0x0][0x358] ;  /* 0x00006b00ff0477ac */ /* 0x000e6e0008000a00 */
[----:B------:R-:W2:Y:S01]  /*0030*/  LDC.64 R10, c[0x0][0x3a0] ;  /* 0x0000e800ff0a7b82 */ /* 0x000ea20000000a00 */
[----:B0-----:R-:W-:Y:S01]  /*0040*/  IABS R7, R3 ;  /* 0x0000000300077213 */ /* 0x001fe20000000000 */
[----:B------:R-:W-:Y:S01]  /*0050*/  IMAD.IADD R15, R2, 0x1, -R3 ;  /* 0x00000001020f7824 */ /* 0x000fe200078e0a03 */
[CC--:B------:R-:W-:Y:S01]  /*0060*/  IADD3 R13, PT, PT, R3.reuse, R2.reuse, RZ ;  /* 0x00000002030d7210 */ /* 0x0c0fe20007ffe0ff */
[----:B------:R-:W-:Y:S01]  /*0070*/  IMAD R17, R3, R2, RZ ;  /* 0x0000000203117224 */ /* 0x000fe200078e02ff */
[----:B------:R-:W0:Y:S08]  /*0080*/  I2F.RP R0, R7 ;  /* 0x0000000700007306 */ /* 0x000e300000209400 */
[----:B0-----:R-:W0:Y:S02]  /*0090*/  MUFU.RCP R0, R0 ;  /* 0x0000000000007308 */ /* 0x001e240000001000 */
[----:B0-----:R-:W-:-:S06]  /*00a0*/  VIADD R4, R0, 0xffffffe ;  /* 0x0ffffffe00047836 */ /* 0x001fcc0000000000 */
[----:B------:R0:W3:Y:S02]  /*00b0*/  F2I.FTZ.U32.TRUNC.NTZ R5, R4 ;  /* 0x0000000400057305 */ /* 0x0000e4000021f000 */
[----:B0-----:R-:W-:Y:S02]  /*00c0*/  HFMA2 R4, -RZ, RZ, 0, 0 ;  /* 0x00000000ff047431 */ /* 0x001fe400000001ff */
[----:B---3--:R-:W-:-:S04]  /*00d0*/  IMAD.MOV R6, RZ, RZ, -R5 ;  /* 0x000000ffff067224 */ /* 0x008fc800078e0a05 */
[----:B------:R-:W-:Y:S01]  /*00e0*/  IMAD R9, R6, R7, RZ ;  /* 0x0000000706097224 */ /* 0x000fe200078e02ff */
[----:B------:R-:W-:-:S03]  /*00f0*/  IABS R6, R2 ;  /* 0x0000000200067213 */ /* 0x000fc60000000000 */
[----:B------:R-:W-:Y:S02]  /*0100*/  IMAD.HI.U32 R5, R5, R9, R4 ;  /* 0x0000000905057227 */ /* 0x000fe400078e0004 */
[----:B------:R-:W0:Y:S04]  /*0110*/  LDC.64 R8, c[0x0][0x398] ;  /* 0x0000e600ff087b82 */ /* 0x000e280000000a00 */
[----:B------:R-:W-:-:S04]  /*0120*/  IMAD.HI.U32 R12, R5, R6, RZ ;  /* 0x00000006050c7227 */ /* 0x000fc800078e00ff */
[----:B------:R-:W-:Y:S01]  /*0130*/  IMAD.MOV R0, RZ, RZ, -R12 ;  /* 0x000000ffff007224 */ /* 0x000fe200078e0a0c */
[----:B------:R-:W1:Y:S03]  /*0140*/  LDC.64 R4, c[0x0][0x388] ;  /* 0x0000e200ff047b82 */ /* 0x000e660000000a00 */
[----:B------:R-:W-:-:S05]  /*0150*/  IMAD R0, R7, R0, R6 ;  /* 0x0000000007007224 */ /* 0x000fca00078e0206 */
[----:B------:R-:W-:-:S13]  /*0160*/  ISETP.GT.U32.AND P2, PT, R7, R0, PT ;  /* 0x000000000700720c */ /* 0x000fda0003f44070 */
[-C--:B------:R-:W-:Y:S01]  /*0170*/  @!P2 IADD3 R0, PT, PT, R0, -R7.reuse, RZ ;  /* 0x800000070000a210 */ /* 0x080fe20007ffe0ff */
[----:B------:R-:W-:Y:S01]  /*0180*/  @!P2 VIADD R12, R12, 0x1 ;  /* 0x000000010c0ca836 */ /* 0x000fe20000000000 */
[----:B------:R-:W-:Y:S01]  /*0190*/  ISETP.NE.AND P2, PT, R3, RZ, PT ;  /* 0x000000ff0300720c */ /* 0x000fe20003f45270 */
[----:B-1----:R-:W-:Y:S01]  /*01a0*/  STG.E desc[UR4][R4.64], R13 ;  /* 0x0000000d04007986 */ /* 0x002fe2000c101904 */
[----:B------:R-:W-:Y:S02]  /*01b0*/  ISETP.GE.U32.AND P0, PT, R0, R7, PT ;  /* 0x000000070000720c */ /* 0x000fe40003f06070 */
[----:B------:R-:W1:Y:S01]  /*01c0*/  LDC.64 R6, c[0x0][0x390] ;  /* 0x0000e400ff067b82 */ /* 0x000e620000000a00 */
[----:B------:R-:W-:-:S04]  /*01d0*/  LOP3.LUT R0, R2, R3, RZ, 0x3c, !PT ;  /* 0x0000000302007212 */ /* 0x000fc800078e3cff */
[----:B------:R-:W-:-:S06]  /*01e0*/  ISETP.GE.AND P1, PT, R0, RZ, PT ;  /* 0x000000ff0000720c */ /* 0x000fcc0003f26270 */
[----:B------:R-:W-:-:S07]  /*01f0*/  @P0 IADD3 R12, PT, PT, R12, 0x1, RZ ;  /* 0x000000010c0c0810 */ /* 0x000fce0007ffe0ff */
[----:B------:R-:W-:Y:S01]  /*0200*/  @!P1 IMAD.MOV R12, RZ, RZ, -R12 ;  /* 0x000000ffff0c9224 */ /* 0x000fe200078e0a0c */
[----:B------:R-:W-:Y:S01]  /*0210*/  @!P2 LOP3.LUT R12, RZ, R3, RZ, 0x33, !PT ;  /* 0x00000003ff0ca212 */ /* 0x000fe200078e33ff */
[----:B-1----:R-:W-:Y:S04]  /*0220*/  STG.E desc[UR4][R6.64], R15 ;  /* 0x0000000f06007986 */ /* 0x002fe8000c101904 */
[----:B0-----:R-:W-:Y:S04]  /*0230*/  STG.E desc[UR4][R8.64], R17 ;  /* 0x0000001108007986 */ /* 0x001fe8000c101904 */
[----:B--2---:R-:W-:Y:S01]  /*0240*/  STG.E desc[UR4][R10.64], R12 ;  /* 0x0000000c0a007986 */ /* 0x004fe2000c101904 */
[----:B------:R-:W-:Y:S05]  /*0250*/  EXIT ;  /* 0x000000000000794d */ /* 0x000fea0003800000 */
.L_x_0:
[----:B------:R-:W-:-:S00]  /*0260*/  BRA `(.L_x_0) ;  /* 0xfffffffc00fc7947 */ /* 0x000fc0000383ffff */
[----:B------:R-:W-:-:S00]  /*0270*/  NOP ;  /* 0x0000000000007918 */ /* 0x000fc00000000000 */
        /* <DEDUP_REMOVED lines=8> */
.L_x_1:


//--------------------- .nv.shared.reserved.0     --------------------------
	.section	.nv.shared.reserved.0,"aw",@nobits
	.weak		__nv_reservedSMEM_offset_0_alias
	.size		__nv_reservedSMEM_offset_0_alias, 0, 64
	.other		__nv_reservedSMEM_offset_0_alias,@"STO_CUDA_RESERVED_SHARED STV_DEFAULT"
__nv_reservedSMEM_offset_0_alias:
	.zero		0
	.zero		64


//--------------------- .nv.constant0._Z4arthiiPiS_S_S_ --------------------------
	.section	.nv.constant0._Z4arthiiPiS_S_S_,"a",@progbits
	.sectionflags	@""
	.align	4
.nv.constant0._Z4arthiiPiS_S_S_:
	.zero		936


//--------------------- SYMBOLS --------------------------

	.type		.nv.reservedSmem.offset0,@object
	.size		.nv.reservedSmem.offset0,0x4
